//
// Generated by NVIDIA NVVM Compiler
//
// Compiler Build ID: CL-36424714
// Cuda compilation tools, release 13.0, V13.0.88
// Based on NVVM 20.0.0
//

.version 9.0
.target sm_100
.address_size 64

	// .globl	_Z15gemm_gpu_kernelPfS_S_i
// _ZZ15gemm_gpu_kernelPfS_S_iE8A_shared has been demoted
// _ZZ15gemm_gpu_kernelPfS_S_iE8B_shared has been demoted

.visible .entry _Z15gemm_gpu_kernelPfS_S_i(
	.param .u64 .ptr .align 1 _Z15gemm_gpu_kernelPfS_S_i_param_0,
	.param .u64 .ptr .align 1 _Z15gemm_gpu_kernelPfS_S_i_param_1,
	.param .u64 .ptr .align 1 _Z15gemm_gpu_kernelPfS_S_i_param_2,
	.param .u32 _Z15gemm_gpu_kernelPfS_S_i_param_3
)
{
	.reg .pred 	%p<2>;
	.reg .b32 	%r<34>;
	.reg .b32 	%f<102>;
	.reg .b64 	%rd<13>;
	// demoted variable
	.shared .align 4 .b8 _ZZ15gemm_gpu_kernelPfS_S_iE8A_shared[4096];
	// demoted variable
	.shared .align 4 .b8 _ZZ15gemm_gpu_kernelPfS_S_iE8B_shared[4096];
	ld.param.u64 	%rd4, [_Z15gemm_gpu_kernelPfS_S_i_param_0];
	ld.param.u64 	%rd5, [_Z15gemm_gpu_kernelPfS_S_i_param_1];
	ld.param.u64 	%rd3, [_Z15gemm_gpu_kernelPfS_S_i_param_2];
	ld.param.u32 	%r16, [_Z15gemm_gpu_kernelPfS_S_i_param_3];
	cvta.to.global.u64 	%rd1, %rd5;
	cvta.to.global.u64 	%rd2, %rd4;
	mov.u32 	%r17, %ctaid.y;
	mov.u32 	%r18, %ntid.y;
	mov.u32 	%r19, %tid.y;
	mad.lo.s32 	%r20, %r17, %r18, %r19;
	mov.u32 	%r21, %ctaid.x;
	mov.u32 	%r22, %ntid.x;
	mul.lo.s32 	%r1, %r21, %r22;
	mov.u32 	%r23, %tid.x;
	mov.u32 	%r24, %nctaid.x;
	mad.lo.s32 	%r2, %r16, %r20, %r23;
	shl.b32 	%r25, %r19, 7;
	mov.u32 	%r26, _ZZ15gemm_gpu_kernelPfS_S_iE8A_shared;
	add.s32 	%r3, %r26, %r25;
	shl.b32 	%r27, %r23, 2;
	add.s32 	%r4, %r3, %r27;
	mov.u32 	%r28, _ZZ15gemm_gpu_kernelPfS_S_iE8B_shared;
	add.s32 	%r6, %r28, %r27;
	add.s32 	%r5, %r6, %r25;
	neg.s32 	%r33, %r24;
	add.s32 	%r29, %r23, %r1;
	mad.lo.s32 	%r31, %r19, %r16, %r29;
	shl.b32 	%r9, %r16, 5;
	mov.f32 	%f101, 0f00000000;
	mov.u32 	%r32, %r2;
$L__BB0_1:
	mul.wide.s32 	%rd6, %r32, 4;
	add.s64 	%rd7, %rd2, %rd6;
	ld.global.f32 	%f4, [%rd7];
	st.shared.f32 	[%r4], %f4;
	mul.wide.s32 	%rd8, %r31, 4;
	add.s64 	%rd9, %rd1, %rd8;
	ld.global.f32 	%f5, [%rd9];
	st.shared.f32 	[%r5], %f5;
	bar.sync 	0;
	ld.shared.f32 	%f6, [%r3];
	ld.shared.f32 	%f7, [%r6];
	fma.rn.f32 	%f8, %f6, %f7, %f101;
	ld.shared.f32 	%f9, [%r3+4];
	ld.shared.f32 	%f10, [%r6+128];
	fma.rn.f32 	%f11, %f9, %f10, %f8;
	ld.shared.f32 	%f12, [%r3+8];
	ld.shared.f32 	%f13, [%r6+256];
	fma.rn.f32 	%f14, %f12, %f13, %f11;
	ld.shared.f32 	%f15, [%r3+12];
	ld.shared.f32 	%f16, [%r6+384];
	fma.rn.f32 	%f17, %f15, %f16, %f14;
	ld.shared.f32 	%f18, [%r3+16];
	ld.shared.f32 	%f19, [%r6+512];
	fma.rn.f32 	%f20, %f18, %f19, %f17;
	ld.shared.f32 	%f21, [%r3+20];
	ld.shared.f32 	%f22, [%r6+640];
	fma.rn.f32 	%f23, %f21, %f22, %f20;
	ld.shared.f32 	%f24, [%r3+24];
	ld.shared.f32 	%f25, [%r6+768];
	fma.rn.f32 	%f26, %f24, %f25, %f23;
	ld.shared.f32 	%f27, [%r3+28];
	ld.shared.f32 	%f28, [%r6+896];
	fma.rn.f32 	%f29, %f27, %f28, %f26;
	ld.shared.f32 	%f30, [%r3+32];
	ld.shared.f32 	%f31, [%r6+1024];
	fma.rn.f32 	%f32, %f30, %f31, %f29;
	ld.shared.f32 	%f33, [%r3+36];
	ld.shared.f32 	%f34, [%r6+1152];
	fma.rn.f32 	%f35, %f33, %f34, %f32;
	ld.shared.f32 	%f36, [%r3+40];
	ld.shared.f32 	%f37, [%r6+1280];
	fma.rn.f32 	%f38, %f36, %f37, %f35;
	ld.shared.f32 	%f39, [%r3+44];
	ld.shared.f32 	%f40, [%r6+1408];
	fma.rn.f32 	%f41, %f39, %f40, %f38;
	ld.shared.f32 	%f42, [%r3+48];
	ld.shared.f32 	%f43, [%r6+1536];
	fma.rn.f32 	%f44, %f42, %f43, %f41;
	ld.shared.f32 	%f45, [%r3+52];
	ld.shared.f32 	%f46, [%r6+1664];
	fma.rn.f32 	%f47, %f45, %f46, %f44;
	ld.shared.f32 	%f48, [%r3+56];
	ld.shared.f32 	%f49, [%r6+1792];
	fma.rn.f32 	%f50, %f48, %f49, %f47;
	ld.shared.f32 	%f51, [%r3+60];
	ld.shared.f32 	%f52, [%r6+1920];
	fma.rn.f32 	%f53, %f51, %f52, %f50;
	ld.shared.f32 	%f54, [%r3+64];
	ld.shared.f32 	%f55, [%r6+2048];
	fma.rn.f32 	%f56, %f54, %f55, %f53;
	ld.shared.f32 	%f57, [%r3+68];
	ld.shared.f32 	%f58, [%r6+2176];
	fma.rn.f32 	%f59, %f57, %f58, %f56;
	ld.shared.f32 	%f60, [%r3+72];
	ld.shared.f32 	%f61, [%r6+2304];
	fma.rn.f32 	%f62, %f60, %f61, %f59;
	ld.shared.f32 	%f63, [%r3+76];
	ld.shared.f32 	%f64, [%r6+2432];
	fma.rn.f32 	%f65, %f63, %f64, %f62;
	ld.shared.f32 	%f66, [%r3+80];
	ld.shared.f32 	%f67, [%r6+2560];
	fma.rn.f32 	%f68, %f66, %f67, %f65;
	ld.shared.f32 	%f69, [%r3+84];
	ld.shared.f32 	%f70, [%r6+2688];
	fma.rn.f32 	%f71, %f69, %f70, %f68;
	ld.shared.f32 	%f72, [%r3+88];
	ld.shared.f32 	%f73, [%r6+2816];
	fma.rn.f32 	%f74, %f72, %f73, %f71;
	ld.shared.f32 	%f75, [%r3+92];
	ld.shared.f32 	%f76, [%r6+2944];
	fma.rn.f32 	%f77, %f75, %f76, %f74;
	ld.shared.f32 	%f78, [%r3+96];
	ld.shared.f32 	%f79, [%r6+3072];
	fma.rn.f32 	%f80, %f78, %f79, %f77;
	ld.shared.f32 	%f81, [%r3+100];
	ld.shared.f32 	%f82, [%r6+3200];
	fma.rn.f32 	%f83, %f81, %f82, %f80;
	ld.shared.f32 	%f84, [%r3+104];
	ld.shared.f32 	%f85, [%r6+3328];
	fma.rn.f32 	%f86, %f84, %f85, %f83;
	ld.shared.f32 	%f87, [%r3+108];
	ld.shared.f32 	%f88, [%r6+3456];
	fma.rn.f32 	%f89, %f87, %f88, %f86;
	ld.shared.f32 	%f90, [%r3+112];
	ld.shared.f32 	%f91, [%r6+3584];
	fma.rn.f32 	%f92, %f90, %f91, %f89;
	ld.shared.f32 	%f93, [%r3+116];
	ld.shared.f32 	%f94, [%r6+3712];
	fma.rn.f32 	%f95, %f93, %f94, %f92;
	ld.shared.f32 	%f96, [%r3+120];
	ld.shared.f32 	%f97, [%r6+3840];
	fma.rn.f32 	%f98, %f96, %f97, %f95;
	ld.shared.f32 	%f99, [%r3+124];
	ld.shared.f32 	%f100, [%r6+3968];
	fma.rn.f32 	%f101, %f99, %f100, %f98;
	bar.sync 	0;
	add.s32 	%r33, %r33, 1;
	setp.ne.s32 	%p1, %r33, 0;
	add.s32 	%r32, %r32, 32;
	add.s32 	%r31, %r31, %r9;
	@%p1 bra 	$L__BB0_1;
	cvta.to.global.u64 	%rd10, %rd3;
	add.s32 	%r30, %r2, %r1;
	mul.wide.s32 	%rd11, %r30, 4;
	add.s64 	%rd12, %rd10, %rd11;
	st.global.f32 	[%rd12], %f101;
	ret;

}


// ===== COMPILED SASS (sm_100) =====

	.target	sm_100

	.elftype	@"ET_EXEC"


//--------------------- .note.nv.tkinfo           --------------------------
	.section	.note.nv.tkinfo,"",@"SHT_NOTE"
	.sectionflags	@"SHF_NOTE_NV_TKINFO"
	.tkinfo
        /*0018*/ 	.word	0x00000002
        /*0030*/ 	.string	""
        /*0030*/ 	.string	"ptxas"
        /*0030*/ 	.string	"Cuda compilation tools, release 13.0, V13.0.88"
        /*0030*/ 	.string	"Build cuda_13.0.r13.0/compiler.36424714_0"
        /*0030*/ 	.string	"-arch sm_100 -m 64 "



//--------------------- .note.nv.cuinfo           --------------------------
	.section	.note.nv.cuinfo,"",@"SHT_NOTE"
	.sectionflags	@"SHF_NOTE_NV_CUINFO"
        /*0018*/ 	.short	0x0002
        /*001a*/ 	.short	0x0064
        /*001c*/ 	.short	0x0082
	.zero		2


//--------------------- .nv.info                  --------------------------
	.section	.nv.info,"",@"SHT_CUDA_INFO"
	.align	4


	//----- nvinfo : EIATTR_REGCOUNT
	.align		4
        /*0000*/ 	.byte	0x04, 0x2f
        /*0002*/ 	.short	(.L_1 - .L_0)
	.align		4
.L_0:
        /*0004*/ 	.word	index@(_Z15gemm_gpu_kernelPfS_S_i)
        /*0008*/ 	.word	0x00000020


	//----- nvinfo : EIATTR_FRAME_SIZE
	.align		4
.L_1:
        /*000c*/ 	.byte	0x04, 0x11
        /*000e*/ 	.short	(.L_3 - .L_2)
	.align		4
.L_2:
        /*0010*/ 	.word	index@(_Z15gemm_gpu_kernelPfS_S_i)
        /*0014*/ 	.word	0x00000000


	//----- nvinfo : EIATTR_MIN_STACK_SIZE
	.align		4
.L_3:
        /*0018*/ 	.byte	0x04, 0x12
        /*001a*/ 	.short	(.L_5 - .L_4)
	.align		4
.L_4:
        /*001c*/ 	.word	index@(_Z15gemm_gpu_kernelPfS_S_i)
        /*0020*/ 	.word	0x00000000
.L_5:


//--------------------- .nv.compat                --------------------------
	.section	.nv.compat,"",@"SHT_CUDA_COMPAT_INFO"
	.align	4
        /*0000*/ 	.byte	0x02, 0x09, 0x00, 0x00, 0x02, 0x02, 0x01, 0x00, 0x02, 0x05, 0x05, 0x00, 0x03, 0x07, 0x01, 0x01
        /*0010*/ 	.byte	0x02, 0x03, 0x00, 0x00, 0x02, 0x06, 0x01, 0x00, 0x04, 0x0b, 0x08, 0x00, 0x09, 0x00, 0x00, 0x00
        /*0020*/ 	.byte	0x00, 0x00, 0x00, 0x00


//--------------------- .nv.info._Z15gemm_gpu_kernelPfS_S_i --------------------------
	.section	.nv.info._Z15gemm_gpu_kernelPfS_S_i,"",@"SHT_CUDA_INFO"
	.sectionflags	@""
	.align	4


	//----- nvinfo : EIATTR_CUDA_API_VERSION
	.align		4
        /*0000*/ 	.byte	0x04, 0x37
        /*0002*/ 	.short	(.L_7 - .L_6)
.L_6:
        /*0004*/ 	.word	0x00000082


	//----- nvinfo : EIATTR_KPARAM_INFO
	.align		4
.L_7:
        /*0008*/ 	.byte	0x04, 0x17
        /*000a*/ 	.short	(.L_9 - .L_8)
.L_8:
        /*000c*/ 	.word	0x00000000
        /*0010*/ 	.short	0x0003
        /*0012*/ 	.short	0x0018
        /*0014*/ 	.byte	0x00, 0xf0, 0x11, 0x00


	//----- nvinfo : EIATTR_KPARAM_INFO
	.align		4
.L_9:
        /*0018*/ 	.byte	0x04, 0x17
        /*001a*/ 	.short	(.L_11 - .L_10)
.L_10:
        /*001c*/ 	.word	0x00000000
        /*0020*/ 	.short	0x0002
        /*0022*/ 	.short	0x0010
        /*0024*/ 	.byte	0x00, 0xf5, 0x21, 0x00


	//----- nvinfo : EIATTR_KPARAM_INFO
	.align		4
.L_11:
        /*0028*/ 	.byte	0x04, 0x17
        /*002a*/ 	.short	(.L_13 - .L_12)
.L_12:
        /*002c*/ 	.word	0x00000000
        /*0030*/ 	.short	0x0001
        /*0032*/ 	.short	0x0008
        /*0034*/ 	.byte	0x00, 0xf5, 0x21, 0x00


	//----- nvinfo : EIATTR_KPARAM_INFO
	.align		4
.L_13:
        /*0038*/ 	.byte	0x04, 0x17
        /*003a*/ 	.short	(.L_15 - .L_14)
.L_14:
        /*003c*/ 	.word	0x00000000
        /*0040*/ 	.short	0x0000
        /*0042*/ 	.short	0x0000
        /*0044*/ 	.byte	0x00, 0xf5, 0x21, 0x00


	//----- nvinfo : EIATTR_SPARSE_MMA_MASK
	.align		4
.L_15:
        /*0048*/ 	.byte	0x03, 0x50
        /*004a*/ 	.short	0x0000


	//----- nvinfo : EIATTR_MAXREG_COUNT
	.align		4
        /*004c*/ 	.byte	0x03, 0x1b
        /*004e*/ 	.short	0x00ff


	//----- nvinfo : EIATTR_NUM_BARRIERS
	.align		4
        /*0050*/ 	.byte	0x02, 0x4c
        /*0052*/ 	.byte	0x01
	.zero		1


	//----- nvinfo : EIATTR_MERCURY_ISA_VERSION
	.align		4
        /*0054*/ 	.byte	0x03, 0x5f
        /*0056*/ 	.short	0x0101


	//----- nvinfo : EIATTR_VRC_CTA_INIT_COUNT
	.align		4
        /*0058*/ 	.byte	0x02, 0x4a
	.zero		1
	.zero		1


	//----- nvinfo : EIATTR_EXIT_INSTR_OFFSETS
	.align		4
        /*005c*/ 	.byte	0x04, 0x1c
        /*005e*/ 	.short	(.L_17 - .L_16)


	//   ....[0]....
.L_16:
        /*0060*/ 	.word	0x00000760


	//----- nvinfo : EIATTR_CBANK_PARAM_SIZE
	.align		4
.L_17:
        /*0064*/ 	.byte	0x03, 0x19
        /*0066*/ 	.short	0x001c


	//----- nvinfo : EIATTR_PARAM_CBANK
	.align		4
        /*0068*/ 	.byte	0x04, 0x0a
        /*006a*/ 	.short	(.L_19 - .L_18)
	.align		4
.L_18:
        /*006c*/ 	.word	index@(.nv.constant0._Z15gemm_gpu_kernelPfS_S_i)
        /*0070*/ 	.short	0x0380
        /*0072*/ 	.short	0x001c


	//----- nvinfo : EIATTR_SW_WAR
	.align		4
.L_19:
        /*0074*/ 	.byte	0x04, 0x36
        /*0076*/ 	.short	(.L_21 - .L_20)
.L_20:
        /*0078*/ 	.word	0x00000008
.L_21:


//--------------------- .nv.callgraph             --------------------------
	.section	.nv.callgraph,"",@"SHT_CUDA_CALLGRAPH"
	.align	4
	.sectionentsize	8
	.align		4
        /*0000*/ 	.word	0x00000000
	.align		4
        /*0004*/ 	.word	0xffffffff
	.align		4
        /*0008*/ 	.word	0x00000000
	.align		4
        /*000c*/ 	.word	0xfffffffe
	.align		4
        /*0010*/ 	.word	0x00000000
	.align		4
        /*0014*/ 	.word	0xfffffffd
	.align		4
        /*0018*/ 	.word	0x00000000
	.align		4
        /*001c*/ 	.word	0xfffffffc


//--------------------- .text._Z15gemm_gpu_kernelPfS_S_i --------------------------
	.section	.text._Z15gemm_gpu_kernelPfS_S_i,"ax",@progbits
	.align	128
        .global         _Z15gemm_gpu_kernelPfS_S_i
        .type           _Z15gemm_gpu_kernelPfS_S_i,@function
        .size           _Z15gemm_gpu_kernelPfS_S_i,(.L_x_2 - _Z15gemm_gpu_kernelPfS_S_i)
        .other          _Z15gemm_gpu_kernelPfS_S_i,@"STO_CUDA_ENTRY STV_DEFAULT"
_Z15gemm_gpu_kernelPfS_S_i:
.text._Z15gemm_gpu_kernelPfS_S_i:
[----:B------:R-:W-:Y:S01]  /*0000*/  LDC R1, c[0x0][0x37c] ;  /* 0x0000df00ff017b82 */ /* 0x000fe20000000800 */
[----:B------:R-:W0:Y:S07]  /*0010*/  S2R R4, SR_TID.Y ;  /* 0x0000000000047919 */ /* 0x000e2e0000002200 */
[----:B------:R-:W1:Y:S01]  /*0020*/  S2UR UR6, SR_CgaCtaId ;  /* 0x00000000000679c3 */ /* 0x000e620000008800 */
[----:B------:R-:W-:Y:S01]  /*0030*/  UMOV UR4, 0x400 ;  /* 0x0000040000047882 */ /* 0x000fe20000000000 */
[----:B------:R-:W-:Y:S01]  /*0040*/  HFMA2 R23, -RZ, RZ, 0, 0 ;  /* 0x00000000ff177431 */ /* 0x000fe200000001ff */
[----:B------:R-:W2:Y:S01]  /*0050*/  S2R R6, SR_TID.X ;  /* 0x0000000000067919 */ /* 0x000ea20000002100 */
[----:B------:R-:W-:Y:S01]  /*0060*/  UIADD3 UR5, UPT, UPT, UR4, 0x1000, URZ ;  /* 0x0000100004057890 */ /* 0x000fe2000fffe0ff */
[----:B------:R-:W3:Y:S03]  /*0070*/  LDCU.64 UR12, c[0x0][0x358] ;  /* 0x00006b00ff0c77ac */ /* 0x000ee60008000a00 */
[----:B------:R-:W4:Y:S08]  /*0080*/  S2UR UR7, SR_CTAID.X ;  /* 0x00000000000779c3 */ /* 0x000f300000002500 */
[----:B------:R-:W5:Y:S08]  /*0090*/  S2UR UR11, SR_CTAID.Y ;  /* 0x00000000000b79c3 */ /* 0x000f700000002600 */
[----:B------:R-:W5:Y:S01]  /*00a0*/  LDC R3, c[0x0][0x364] ;  /* 0x0000d900ff037b82 */ /* 0x000f620000000800 */
[----:B------:R-:W4:Y:S01]  /*00b0*/  LDCU UR8, c[0x0][0x360] ;  /* 0x00006c00ff0877ac */ /* 0x000f220008000800 */
[----:B------:R-:W3:Y:S06]  /*00c0*/  LDCU UR9, c[0x0][0x370] ;  /* 0x00006e00ff0977ac */ /* 0x000eec0008000800 */
[----:B------:R-:W5:Y:S01]  /*00d0*/  LDC R0, c[0x0][0x398] ;  /* 0x0000e600ff007b82 */ /* 0x000f620000000800 */
[----:B-1----:R-:W-:-:S02]  /*00e0*/  ULEA UR10, UR6, UR4, 0x18 ;  /* 0x00000004060a7291 */ /* 0x002fc4000f8ec0ff */
[----:B------:R-:W-:-:S04]  /*00f0*/  ULEA UR5, UR6, UR5, 0x18 ;  /* 0x0000000506057291 */ /* 0x000fc8000f8ec0ff */
[----:B0-----:R-:W-:Y:S01]  /*0100*/  LEA R7, R4, UR10, 0x7 ;  /* 0x0000000a04077c11 */ /* 0x001fe2000f8e38ff */
[----:B------:R-:W0:Y:S01]  /*0110*/  LDC.64 R20, c[0x0][0x380] ;  /* 0x0000e000ff147b82 */ /* 0x000e220000000a00 */
[----:B--2---:R-:W-:Y:S01]  /*0120*/  LEA R5, R6, UR5, 0x2 ;  /* 0x0000000506057c11 */ /* 0x004fe2000f8e10ff */
[----:B----4-:R-:W-:Y:S02]  /*0130*/  UIMAD UR4, UR7, UR8, URZ ;  /* 0x00000008070472a4 */ /* 0x010fe4000f8e02ff */
[----:B---3--:R-:W-:-:S04]  /*0140*/  UIADD3 UR6, UPT, UPT, -UR9, URZ, URZ ;  /* 0x000000ff09067290 */ /* 0x008fc8000fffe1ff */
[----:B------:R-:W1:Y:S01]  /*0150*/  LDC.64 R18, c[0x0][0x388] ;  /* 0x0000e200ff127b82 */ /* 0x000e620000000a00 */
[----:B-----5:R-:W-:-:S04]  /*0160*/  IMAD R3, R3, UR11, R4 ;  /* 0x0000000b03037c24 */ /* 0x020fc8000f8e0204 */
[----:B------:R-:W-:Y:S01]  /*0170*/  IMAD R16, R3, R0, R6 ;  /* 0x0000000003107224 */ /* 0x000fe200078e0206 */
[C---:B------:R-:W-:Y:S02]  /*0180*/  IADD3 R3, PT, PT, R6.reuse, UR4, RZ ;  /* 0x0000000406037c10 */ /* 0x040fe4000fffe0ff */
[----:B------:R-:W-:Y:S02]  /*0190*/  LEA R6, R6, R7, 0x2 ;  /* 0x0000000706067211 */ /* 0x000fe400078e10ff */
[----:B------:R-:W-:Y:S01]  /*01a0*/  MOV R2, R16 ;  /* 0x0000001000027202 */ /* 0x000fe20000000f00 */
[C---:B------:R-:W-:Y:S01]  /*01b0*/  IMAD R3, R4.reuse, R0, R3 ;  /* 0x0000000004037224 */ /* 0x040fe200078e0203 */
[----:B------:R-:W-:-:S07]  /*01c0*/  LEA R4, R4, R5, 0x7 ;  /* 0x0000000504047211 */ /* 0x000fce00078e38ff */
.L_x_0:
[----:B0-----:R-:W-:-:S04]  /*01d0*/  IMAD.WIDE R8, R2, 0x4, R20 ;  /* 0x0000000402087825 */ /* 0x001fc800078e0214 */
[----:B-1----:R-:W-:Y:S01]  /*01e0*/  IMAD.WIDE R26, R3, 0x4, R18 ;  /* 0x00000004031a7825 */ /* 0x002fe200078e0212 */
[----:B------:R-:W2:Y:S05]  /*01f0*/  LDG.E R29, desc[UR12][R8.64] ;  /* 0x0000000c081d7981 */ /* 0x000eaa000c1e1900 */
[----:B------:R-:W3:Y:S01]  /*0200*/  LDG.E R27, desc[UR12][R26.64] ;  /* 0x0000000c1a1b7981 */ /* 0x000ee2000c1e1900 */
[----:B------:R-:W-:Y:S01]  /*0210*/  UIADD3 UR6, UPT, UPT, UR6, 0x1, URZ ;  /* 0x0000000106067890 */ /* 0x000fe2000fffe0ff */
[----:B------:R-:W-:Y:S02]  /*0220*/  IADD3 R2, PT, PT, R2, 0x20, RZ ;  /* 0x0000002002027810 */ /* 0x000fe40007ffe0ff */
[----:B------:R-:W-:Y:S01]  /*0230*/  LEA R3, R0, R3, 0x5 ;  /* 0x0000000300037211 */ /* 0x000fe200078e28ff */
[----:B------:R-:W-:Y:S01]  /*0240*/  UISETP.NE.AND UP0, UPT, UR6, URZ, UPT ;  /* 0x000000ff0600728c */ /* 0x000fe2000bf05270 */
[----:B--2---:R-:W-:Y:S04]  /*0250*/  STS [R6], R29 ;  /* 0x0000001d06007388 */ /* 0x004fe80000000800 */
[----:B---3--:R-:W-:Y:S01]  /*0260*/  STS [R4], R27 ;  /* 0x0000001b04007388 */ /* 0x008fe20000000800 */
[----:B------:R-:W-:Y:S06]  /*0270*/  BAR.SYNC.DEFER_BLOCKING 0x0 ;  /* 0x0000000000007b1d */ /* 0x000fec0000010000 */
[----:B------:R-:W-:Y:S04]  /*0280*/  LDS R22, [R5] ;  /* 0x0000000005167984 */ /* 0x000fe80000000800 */
[----:B------:R-:W0:Y:S04]  /*0290*/  LDS.128 R12, [R7] ;  /* 0x00000000070c7984 */ /* 0x000e280000000c00 */
[----:B------:R-:W1:Y:S04]  /*02a0*/  LDS R28, [R5+0x80] ;  /* 0x00008000051c7984 */ /* 0x000e680000000800 */
[----:B------:R-:W2:Y:S04]  /*02b0*/  LDS R25, [R5+0x100] ;  /* 0x0001000005197984 */ /* 0x000ea80000000800 */
[----:B------:R-:W3:Y:S04]  /*02c0*/  LDS R24, [R5+0x180] ;  /* 0x0001800005187984 */ /* 0x000ee80000000800 */
[----:B------:R-:W-:Y:S04]  /*02d0*/  LDS R17, [R5+0x200] ;  /* 0x0002000005117984 */ /* 0x000fe80000000800 */
[----:B------:R-:W4:Y:S04]  /*02e0*/  LDS.128 R8, [R7+0x10] ;  /* 0x0000100007087984 */ /* 0x000f280000000c00 */
[----:B------:R-:W-:Y:S01]  /*02f0*/  LDS R26, [R5+0x380] ;  /* 0x00038000051a7984 */ /* 0x000fe20000000800 */
[----:B0-----:R-:W-:-:S03]  /*0300*/  FFMA R12, R12, R22, R23 ;  /* 0x000000160c0c7223 */ /* 0x001fc60000000017 */
[----:B------:R-:W0:Y:S01]  /*0310*/  LDS R22, [R5+0x280] ;  /* 0x0002800005167984 */ /* 0x000e220000000800 */
[----:B-1----:R-:W-:-:S03]  /*0320*/  FFMA R12, R28, R13, R12 ;  /* 0x0000000d1c0c7223 */ /* 0x002fc6000000000c */
[----:B------:R-:W1:Y:S01]  /*0330*/  LDS R23, [R5+0x300] ;  /* 0x0003000005177984 */ /* 0x000e620000000800 */
[----:B--2---:R-:W-:-:S03]  /*0340*/  FFMA R25, R25, R14, R12 ;  /* 0x0000000e19197223 */ /* 0x004fc6000000000c */
[----:B------:R-:W-:Y:S01]  /*0350*/  LDS R28, [R5+0x580] ;  /* 0x00058000051c7984 */ /* 0x000fe20000000800 */
[----:B---3--:R-:W-:-:S03]  /*0360*/  FFMA R27, R24, R15, R25 ;  /* 0x0000000f181b7223 */ /* 0x008fc60000000019 */
[----:B------:R-:W-:Y:S04]  /*0370*/  LDS R25, [R5+0x400] ;  /* 0x0004000005197984 */ /* 0x000fe80000000800 */
[----:B------:R-:W2:Y:S01]  /*0380*/  LDS.128 R12, [R7+0x20] ;  /* 0x00002000070c7984 */ /* 0x000ea20000000c00 */
[----:B----4-:R-:W-:-:S03]  /*0390*/  FFMA R17, R8, R17, R27 ;  /* 0x0000001108117223 */ /* 0x010fc6000000001b */
[----:B------:R-:W3:Y:S01]  /*03a0*/  LDS R24, [R5+0x480] ;  /* 0x0004800005187984 */ /* 0x000ee20000000800 */
[----:B0-----:R-:W-:-:S03]  /*03b0*/  FFMA R22, R22, R9, R17 ;  /* 0x0000000916167223 */ /* 0x001fc60000000011 */
[----:B------:R-:W0:Y:S01]  /*03c0*/  LDS R17, [R5+0x500] ;  /* 0x0005000005117984 */ /* 0x000e220000000800 */
[----:B-1----:R-:W-:-:S03]  /*03d0*/  FFMA R23, R23, R10, R22 ;  /* 0x0000000a17177223 */ /* 0x002fc60000000016 */
[----:B------:R-:W-:Y:S01]  /*03e0*/  LDS R22, [R5+0x680] ;  /* 0x0006800005167984 */ /* 0x000fe20000000800 */
[----:B------:R-:W-:-:S03]  /*03f0*/  FFMA R27, R26, R11, R23 ;  /* 0x0000000b1a1b7223 */ /* 0x000fc60000000017 */
[----:B------:R-:W-:Y:S04]  /*0400*/  LDS R23, [R5+0x600] ;  /* 0x0006000005177984 */ /* 0x000fe80000000800 */
[----:B------:R-:W1:Y:S01]  /*0410*/  LDS.128 R8, [R7+0x30] ;  /* 0x0000300007087984 */ /* 0x000e620000000c00 */
[----:B--2---:R-:W-:-:S03]  /*0420*/  FFMA R25, R12, R25, R27 ;  /* 0x000000190c197223 */ /* 0x004fc6000000001b */
[----:B------:R-:W-:Y:S01]  /*0430*/  LDS R26, [R5+0x780] ;  /* 0x00078000051a7984 */ /* 0x000fe20000000800 */
[----:B---3--:R-:W-:-:S03]  /*0440*/  FFMA R24, R24, R13, R25 ;  /* 0x0000000d18187223 */ /* 0x008fc60000000019 */
[----:B------:R-:W2:Y:S01]  /*0450*/  LDS R25, [R5+0x700] ;  /* 0x0007000005197984 */ /* 0x000ea20000000800 */
[----:B0-----:R-:W-:-:S03]  /*0460*/  FFMA R17, R17, R14, R24 ;  /* 0x0000000e11117223 */ /* 0x001fc60000000018 */
[----:B------:R-:W-:Y:S01]  /*0470*/  LDS R24, [R5+0x880] ;  /* 0x0008800005187984 */ /* 0x000fe20000000800 */
[----:B------:R-:W-:-:S03]  /*0480*/  FFMA R27, R28, R15, R17 ;  /* 0x0000000f1c1b7223 */ /* 0x000fc60000000011 */
[----:B------:R-:W-:Y:S04]  /*0490*/  LDS R17, [R5+0x800] ;  /* 0x0008000005117984 */ /* 0x000fe80000000800 */
[----:B------:R-:W0:Y:S01]  /*04a0*/  LDS.128 R12, [R7+0x40] ;  /* 0x00004000070c7984 */ /* 0x000e220000000c00 */
[----:B-1----:R-:W-:-:S03]  /*04b0*/  FFMA R23, R8, R23, R27 ;  /* 0x0000001708177223 */ /* 0x002fc6000000001b */
[----:B------:R-:W1:Y:S01]  /*04c0*/  LDS R27, [R5+0x900] ;  /* 0x00090000051b7984 */ /* 0x000e620000000800 */
[----:B------:R-:W-:-:S03]  /*04d0*/  FFMA R22, R22, R9, R23 ;  /* 0x0000000916167223 */ /* 0x000fc60000000017 */
[----:B------:R-:W3:Y:S01]  /*04e0*/  LDS R28, [R5+0x980] ;  /* 0x00098000051c7984 */ /* 0x000ee20000000800 */
[----:B--2---:R-:W-:-:S03]  /*04f0*/  FFMA R25, R25, R10, R22 ;  /* 0x0000000a19197223 */ /* 0x004fc60000000016 */
[----:B------:R-:W-:Y:S01]  /*0500*/  LDS R23, [R5+0xa00] ;  /* 0x000a000005177984 */ /* 0x000fe20000000800 */
[----:B------:R-:W-:-:S03]  /*0510*/  FFMA R25, R26, R11, R25 ;  /* 0x0000000b1a197223 */ /* 0x000fc60000000019 */
[----:B------:R-:W2:Y:S04]  /*0520*/  LDS.128 R8, [R7+0x50] ;  /* 0x0000500007087984 */ /* 0x000ea80000000c00 */
[----:B------:R-:W4:Y:S04]  /*0530*/  LDS R22, [R5+0xa80] ;  /* 0x000a800005167984 */ /* 0x000f280000000800 */
[----:B------:R-:W-:Y:S01]  /*0540*/  LDS R26, [R5+0xb80] ;  /* 0x000b8000051a7984 */ /* 0x000fe20000000800 */
[----:B0-----:R-:W-:-:S03]  /*0550*/  FFMA R17, R12, R17, R25 ;  /* 0x000000110c117223 */ /* 0x001fc60000000019 */
[----:B------:R-:W-:Y:S01]  /*0560*/  LDS R25, [R5+0xc00] ;  /* 0x000c000005197984 */ /* 0x000fe20000000800 */
[----:B------:R-:W-:-:S03]  /*0570*/  FFMA R24, R24, R13, R17 ;  /* 0x0000000d18187223 */ /* 0x000fc60000000011 */
[----:B------:R-:W0:Y:S01]  /*0580*/  LDS R17, [R5+0xb00] ;  /* 0x000b000005117984 */ /* 0x000e220000000800 */
[----:B-1----:R-:W-:-:S03]  /*0590*/  FFMA R27, R27, R14, R24 ;  /* 0x0000000e1b1b7223 */ /* 0x002fc60000000018 */
[----:B------:R-:W-:Y:S01]  /*05a0*/  LDS R24, [R5+0xc80] ;  /* 0x000c800005187984 */ /* 0x000fe20000000800 */
[----:B---3--:R-:W-:-:S03]  /*05b0*/  FFMA R27, R28, R15, R27 ;  /* 0x0000000f1c1b7223 */ /* 0x008fc6000000001b */
[----:B------:R-:W1:Y:S01]  /*05c0*/  LDS.128 R12, [R7+0x60] ;  /* 0x00006000070c7984 */ /* 0x000e620000000c00 */
[----:B--2---:R-:W-:-:S03]  /*05d0*/  FFMA R23, R8, R23, R27 ;  /* 0x0000001708177223 */ /* 0x004fc6000000001b */
[----:B------:R-:W-:Y:S01]  /*05e0*/  LDS R28, [R5+0xf00] ;  /* 0x000f0000051c7984 */ /* 0x000fe20000000800 */
[----:B----4-:R-:W-:-:S03]  /*05f0*/  FFMA R22, R22, R9, R23 ;  /* 0x0000000916167223 */ /* 0x010fc60000000017 */
[----:B------:R-:W2:Y:S01]  /*0600*/  LDS R23, [R5+0xd00] ;  /* 0x000d000005177984 */ /* 0x000ea20000000800 */
[----:B0-----:R-:W-:-:S03]  /*0610*/  FFMA R17, R17, R10, R22 ;  /* 0x0000000a11117223 */ /* 0x001fc60000000016 */
[----:B------:R-:W0:Y:S01]  /*0620*/  LDS R22, [R5+0xd80] ;  /* 0x000d800005167984 */ /* 0x000e220000000800 */
[----:B------:R-:W-:-:S03]  /*0630*/  FFMA R27, R26, R11, R17 ;  /* 0x0000000b1a1b7223 */ /* 0x000fc60000000011 */
[----:B------:R-:W-:Y:S01]  /*0640*/  LDS R17, [R5+0xe00] ;  /* 0x000e000005117984 */ /* 0x000fe20000000800 */
[----:B-1----:R-:W-:-:S03]  /*0650*/  FFMA R25, R12, R25, R27 ;  /* 0x000000190c197223 */ /* 0x002fc6000000001b */
[----:B------:R-:W1:Y:S01]  /*0660*/  LDS.128 R8, [R7+0x70] ;  /* 0x0000700007087984 */ /* 0x000e620000000c00 */
[----:B------:R-:W-:-:S03]  /*0670*/  FFMA R26, R24, R13, R25 ;  /* 0x0000000d181a7223 */ /* 0x000fc60000000019 */
[----:B------:R-:W3:Y:S01]  /*0680*/  LDS R12, [R5+0xe80] ;  /* 0x000e8000050c7984 */ /* 0x000ee20000000800 */
[----:B--2---:R-:W-:-:S03]  /*0690*/  FFMA R23, R23, R14, R26 ;  /* 0x0000000e17177223 */ /* 0x004fc6000000001a */
[----:B------:R-:W2:Y:S01]  /*06a0*/  LDS R24, [R5+0xf80] ;  /* 0x000f800005187984 */ /* 0x000ea20000000800 */
[----:B0-----:R-:W-:-:S04]  /*06b0*/  FFMA R15, R22, R15, R23 ;  /* 0x0000000f160f7223 */ /* 0x001fc80000000017 */
[----:B-1----:R-:W-:-:S04]  /*06c0*/  FFMA R15, R8, R17, R15 ;  /* 0x00000011080f7223 */ /* 0x002fc8000000000f */
[----:B---3--:R-:W-:-:S04]  /*06d0*/  FFMA R9, R12, R9, R15 ;  /* 0x000000090c097223 */ /* 0x008fc8000000000f */
[----:B------:R-:W-:-:S04]  /*06e0*/  FFMA R9, R28, R10, R9 ;  /* 0x0000000a1c097223 */ /* 0x000fc80000000009 */
[----:B--2---:R-:W-:Y:S01]  /*06f0*/  FFMA R23, R24, R11, R9 ;  /* 0x0000000b18177223 */ /* 0x004fe20000000009 */
[----:B------:R-:W-:Y:S06]  /*0700*/  BAR.SYNC.DEFER_BLOCKING 0x0 ;  /* 0x0000000000007b1d */ /* 0x000fec0000010000 */
[----:B------:R-:W-:Y:S05]  /*0710*/  BRA.U UP0, `(.L_x_0) ;  /* 0xfffffff900ac7547 */ /* 0x000fea000b83ffff */
[----:B------:R-:W0:Y:S01]  /*0720*/  LDC.64 R2, c[0x0][0x390] ;  /* 0x0000e400ff027b82 */ /* 0x000e220000000a00 */
[----:B------:R-:W-:-:S05]  /*0730*/  IADD3 R5, PT, PT, R16, UR4, RZ ;  /* 0x0000000410057c10 */ /* 0x000fca000fffe0ff */
[----:B0-----:R-:W-:-:S05]  /*0740*/  IMAD.WIDE R2, R5, 0x4, R2 ;  /* 0x0000000405027825 */ /* 0x001fca00078e0202 */
[----:B------:R-:W-:Y:S01]  /*0750*/  STG.E desc[UR12][R2.64], R23 ;  /* 0x0000001702007986 */ /* 0x000fe2000c10190c */
[----:B------:R-:W-:Y:S05]  /*0760*/  EXIT ;  /* 0x000000000000794d */ /* 0x000fea0003800000 */
.L_x_1:
[----:B------:R-:W-:-:S00]  /*0770*/  BRA `(.L_x_1) ;  /* 0xfffffffc00fc7947 */ /* 0x000fc0000383ffff */
[----:B------:R-:W-:-:S00]  /*0780*/  NOP ;  /* 0x0000000000007918 */ /* 0x000fc00000000000 */
[----:B------:R-:W-:-:S00]  /*0790*/  NOP ;  /* 0x0000000000007918 */ /* 0x000fc00000000000 */
[----:B------:R-:W-:-:S00]  /*07a0*/  NOP ;  /* 0x0000000000007918 */ /* 0x000fc00000000000 */
[----:B------:R-:W-:-:S00]  /*07b0*/  NOP ;  /* 0x0000000000007918 */ /* 0x000fc00000000000 */
[----:B------:R-:W-:-:S00]  /*07c0*/  NOP ;  /* 0x0000000000007918 */ /* 0x000fc00000000000 */
[----:B------:R-:W-:-:S00]  /*07d0*/  NOP ;  /* 0x0000000000007918 */ /* 0x000fc00000000000 */
[----:B------:R-:W-:-:S00]  /*07e0*/  NOP ;  /* 0x0000000000007918 */ /* 0x000fc00000000000 */
[----:B------:R-:W-:-:S00]  /*07f0*/  NOP ;  /* 0x0000000000007918 */ /* 0x000fc00000000000 */
.L_x_2:


//--------------------- .nv.shared._Z15gemm_gpu_kernelPfS_S_i --------------------------
	.section	.nv.shared._Z15gemm_gpu_kernelPfS_S_i,"aw",@nobits
	.sectionflags	@""
	.align	4
.nv.shared._Z15gemm_gpu_kernelPfS_S_i:
	.zero		9216


//--------------------- .nv.shared.reserved.0     --------------------------
	.section	.nv.shared.reserved.0,"aw",@nobits
	.weak		__nv_reservedSMEM_offset_0_alias
	.size		__nv_reservedSMEM_offset_0_alias, 0, 64
	.other		__nv_reservedSMEM_offset_0_alias,@"STO_CUDA_RESERVED_SHARED STV_DEFAULT"
__nv_reservedSMEM_offset_0_alias:
	.zero		0
	.zero		64


//--------------------- .nv.constant0._Z15gemm_gpu_kernelPfS_S_i --------------------------
	.section	.nv.constant0._Z15gemm_gpu_kernelPfS_S_i,"a",@progbits
	.sectionflags	@""
	.align	4
.nv.constant0._Z15gemm_gpu_kernelPfS_S_i:
	.zero		924


//--------------------- SYMBOLS --------------------------

	.type		.nv.reservedSmem.offset0,@object
	.size		.nv.reservedSmem.offset0,0x4
	.type		.nv.reservedSmem.cap,@object
	.size		.nv.reservedSmem.cap,0x4
